	.headerflags	@"EF_CUDA_TEXMODE_UNIFIED EF_CUDA_64BIT_ADDRESS EF_CUDA_ACCELERATORS EF_CUDA_SM90 EF_CUDA_VIRTUAL_SM(EF_CUDA_SM90)"
	.elftype	@"ET_EXEC"


//--------------------- .nv.info                  --------------------------
	.section	.nv.info,"",@"SHT_CUDA_INFO"
	.align	4


	//----- nvinfo : EIATTR_REGCOUNT
	.align		4
        /*0000*/ 	.byte	0x04, 0x2f
        /*0002*/ 	.short	(.L_3 - .L_2)
	.align		4
.L_2:
        /*0004*/ 	.word	index@(triton_poi_fused__native_batch_norm_legit_no_training_6)
        /*0008*/ 	.word	0x00000016


	//----- nvinfo : EIATTR_FRAME_SIZE
	.align		4
.L_3:
        /*000c*/ 	.byte	0x04, 0x11
        /*000e*/ 	.short	(.L_5 - .L_4)
	.align		4
.L_4:
        /*0010*/ 	.word	index@(triton_poi_fused__native_batch_norm_legit_no_training_6)
        /*0014*/ 	.word	0x00000000


	//----- nvinfo : EIATTR_MIN_STACK_SIZE
	.align		4
.L_5:
        /*0018*/ 	.byte	0x04, 0x12
        /*001a*/ 	.short	(.L_7 - .L_6)
	.align		4
.L_6:
        /*001c*/ 	.word	index@(triton_poi_fused__native_batch_norm_legit_no_training_6)
        /*0020*/ 	.word	0x00000000
.L_7:


//--------------------- .nv.info.triton_poi_fused__native_batch_norm_legit_no_training_6 --------------------------
	.section	.nv.info.triton_poi_fused__native_batch_norm_legit_no_training_6,"",@"SHT_CUDA_INFO"
	.sectionflags	@""
	.align	4


	//----- nvinfo : EIATTR_CUDA_API_VERSION
	.align		4
        /*0000*/ 	.byte	0x04, 0x37
        /*0002*/ 	.short	(.L_9 - .L_8)
.L_8:
        /*0004*/ 	.word	0x00000080


	//----- nvinfo : EIATTR_KPARAM_INFO
	.align		4
.L_9:
        /*0008*/ 	.byte	0x04, 0x17
        /*000a*/ 	.short	(.L_11 - .L_10)
.L_10:
        /*000c*/ 	.word	0x00000000
        /*0010*/ 	.short	0x0006
        /*0012*/ 	.short	0x0030
        /*0014*/ 	.byte	0x00, 0xf4, 0x21, 0x00


	//----- nvinfo : EIATTR_KPARAM_INFO
	.align		4
.L_11:
        /*0018*/ 	.byte	0x04, 0x17
        /*001a*/ 	.short	(.L_13 - .L_12)
.L_12:
        /*001c*/ 	.word	0x00000000
        /*0020*/ 	.short	0x0005
        /*0022*/ 	.short	0x0028
        /*0024*/ 	.byte	0x00, 0xf0, 0x11, 0x00


	//----- nvinfo : EIATTR_KPARAM_INFO
	.align		4
.L_13:
        /*0028*/ 	.byte	0x04, 0x17
        /*002a*/ 	.short	(.L_15 - .L_14)
.L_14:
        /*002c*/ 	.word	0x00000000
        /*0030*/ 	.short	0x0004
        /*0032*/ 	.short	0x0020
        /*0034*/ 	.byte	0x00, 0xf4, 0x21, 0x00


	//----- nvinfo : EIATTR_KPARAM_INFO
	.align		4
.L_15:
        /*0038*/ 	.byte	0x04, 0x17
        /*003a*/ 	.short	(.L_17 - .L_16)
.L_16:
        /*003c*/ 	.word	0x00000000
        /*0040*/ 	.short	0x0003
        /*0042*/ 	.short	0x0018
        /*0044*/ 	.byte	0x00, 0xf4, 0x21, 0x00


	//----- nvinfo : EIATTR_KPARAM_INFO
	.align		4
.L_17:
        /*0048*/ 	.byte	0x04, 0x17
        /*004a*/ 	.short	(.L_19 - .L_18)
.L_18:
        /*004c*/ 	.word	0x00000000
        /*0050*/ 	.short	0x0002
        /*0052*/ 	.short	0x0010
        /*0054*/ 	.byte	0x00, 0xf4, 0x21, 0x00


	//----- nvinfo : EIATTR_KPARAM_INFO
	.align		4
.L_19:
        /*0058*/ 	.byte	0x04, 0x17
        /*005a*/ 	.short	(.L_21 - .L_20)
.L_20:
        /*005c*/ 	.word	0x00000000
        /*0060*/ 	.short	0x0001
        /*0062*/ 	.short	0x0008
        /*0064*/ 	.byte	0x00, 0xf4, 0x21, 0x00


	//----- nvinfo : EIATTR_KPARAM_INFO
	.align		4
.L_21:
        /*0068*/ 	.byte	0x04, 0x17
        /*006a*/ 	.short	(.L_23 - .L_22)
.L_22:
        /*006c*/ 	.word	0x00000000
        /*0070*/ 	.short	0x0000
        /*0072*/ 	.short	0x0000
        /*0074*/ 	.byte	0x00, 0xf4, 0x21, 0x00


	//----- nvinfo : EIATTR_SPARSE_MMA_MASK
	.align		4
.L_23:
        /*0078*/ 	.byte	0x03, 0x50
        /*007a*/ 	.short	0x0000


	//----- nvinfo : EIATTR_MAXREG_COUNT
	.align		4
        /*007c*/ 	.byte	0x03, 0x1b
        /*007e*/ 	.short	0x00ff


	//----- nvinfo : EIATTR_EXIT_INSTR_OFFSETS
	.align		4
        /*0080*/ 	.byte	0x04, 0x1c
        /*0082*/ 	.short	(.L_25 - .L_24)


	//   ....[0]....
.L_24:
        /*0084*/ 	.word	0x00000460


	//   ....[1]....
        /*0088*/ 	.word	0x00000480


	//----- nvinfo : EIATTR_REQNTID
	.align		4
.L_25:
        /*008c*/ 	.byte	0x04, 0x10
        /*008e*/ 	.short	(.L_27 - .L_26)
.L_26:
        /*0090*/ 	.word	0x00000100
        /*0094*/ 	.word	0x00000001
        /*0098*/ 	.word	0x00000001


	//----- nvinfo : EIATTR_CBANK_PARAM_SIZE
	.align		4
.L_27:
        /*009c*/ 	.byte	0x03, 0x19
        /*009e*/ 	.short	0x0038


	//----- nvinfo : EIATTR_PARAM_CBANK
	.align		4
        /*00a0*/ 	.byte	0x04, 0x0a
        /*00a2*/ 	.short	(.L_29 - .L_28)
	.align		4
.L_28:
        /*00a4*/ 	.word	index@(.nv.constant0.triton_poi_fused__native_batch_norm_legit_no_training_6)
        /*00a8*/ 	.short	0x0210
        /*00aa*/ 	.short	0x0038


	//----- nvinfo : EIATTR_SW_WAR
	.align		4
.L_29:
        /*00ac*/ 	.byte	0x04, 0x36
        /*00ae*/ 	.short	(.L_31 - .L_30)
.L_30:
        /*00b0*/ 	.word	0x00000008
.L_31:


//--------------------- .nv.callgraph             --------------------------
	.section	.nv.callgraph,"",@"SHT_CUDA_CALLGRAPH"
	.align	4
	.sectionentsize	8
	.align		4
        /*0000*/ 	.word	0x00000000
	.align		4
        /*0004*/ 	.word	0xffffffff
	.align		4
        /*0008*/ 	.word	0x00000000
	.align		4
        /*000c*/ 	.word	0xfffffffe
	.align		4
        /*0010*/ 	.word	0x00000000
	.align		4
        /*0014*/ 	.word	0xfffffffd
	.align		4
        /*0018*/ 	.word	0x00000000
	.align		4
        /*001c*/ 	.word	0xfffffffc


//--------------------- .nv.constant4             --------------------------
	.section	.nv.constant4,"a",@progbits
	.align	8
	.align		8
.nv.constant4:
        /*0000*/ 	.dword	_$_str
	.align		8
        /*0008*/ 	.dword	_$_str_$_2


//--------------------- .text.triton_poi_fused__native_batch_norm_legit_no_training_6 --------------------------
	.section	.text.triton_poi_fused__native_batch_norm_legit_no_training_6,"ax",@progbits
	.align	128
        .global         triton_poi_fused__native_batch_norm_legit_no_training_6
        .type           triton_poi_fused__native_batch_norm_legit_no_training_6,@function
        .size           triton_poi_fused__native_batch_norm_legit_no_training_6,(.L_x_1 - triton_poi_fused__native_batch_norm_legit_no_training_6)
        .other          triton_poi_fused__native_batch_norm_legit_no_training_6,@"STO_CUDA_ENTRY STV_DEFAULT"
triton_poi_fused__native_batch_norm_legit_no_training_6:
.text.triton_poi_fused__native_batch_norm_legit_no_training_6:
[----:B------:R-:W0:Y:S01]  /*0000*/  LDC R1, c[0x0][0x28] ;  /* 0x00000a00ff017b82 */ /* 0x000e220000000800 */
[----:B------:R-:W1:Y:S07]  /*0010*/  S2R R0, SR_TID.X ;  /* 0x0000000000007919 */ /* 0x000e6e0000002100 */
[----:B------:R-:W2:Y:S01]  /*0020*/  LDC.64 R10, c[0x0][0x220] ;  /* 0x00008800ff0a7b82 */ /* 0x000ea20000000a00 */
[----:B------:R-:W-:Y:S01]  /*0030*/  UMOV UR4, 0xf0 ;  /* 0x000000f000047882 */ /* 0x000fe20000000000 */
[----:B------:R-:W3:Y:S01]  /*0040*/  S2R R7, SR_CTAID.X ;  /* 0x0000000000077919 */ /* 0x000ee20000002500 */
[----:B------:R-:W-:Y:S01]  /*0050*/  USHF.R.U32 UR8, UR4, 0x4, URZ ;  /* 0x0000000404087899 */ /* 0x000fe2000800163f */
[----:B------:R-:W-:-:S03]  /*0060*/  UMOV UR9, 0x140 ;  /* 0x0000014000097882 */ /* 0x000fc60000000000 */
[----:B------:R-:W-:-:S04]  /*0070*/  ULOP3.LUT UR9, UR9, 0xf, UR8, 0xf8, !UPT ;  /* 0x0000000f09097892 */ /* 0x000fc8000f8ef808 */
[----:B------:R-:W-:Y:S01]  /*0080*/  USHF.L.U32 UR9, UR9, 0x14, URZ ;  /* 0x0000001409097899 */ /* 0x000fe2000800063f */
[----:B------:R-:W-:Y:S01]  /*0090*/  UMOV UR8, URZ ;  /* 0x0000003f00087c82 */ /* 0x000fe20008000000 */
[----:B------:R-:W4:Y:S08]  /*00a0*/  LDC.64 R4, c[0x0][0x210] ;  /* 0x00008400ff047b82 */ /* 0x000f300000000a00 */
[----:B------:R-:W5:Y:S08]  /*00b0*/  LDC.64 R14, c[0x0][0x218] ;  /* 0x00008600ff0e7b82 */ /* 0x000f700000000a00 */
[----:B------:R-:W0:Y:S01]  /*00c0*/  LDC.64 R16, c[0x0][0x228] ;  /* 0x00008a00ff107b82 */ /* 0x000e220000000a00 */
[----:B-1----:R-:W-:-:S07]  /*00d0*/  SHF.L.U32 R0, R0, 0x1, RZ ;  /* 0x0000000100007819 */ /* 0x002fce00000006ff */
[----:B------:R-:W1:Y:S01]  /*00e0*/  LDC.64 R18, c[0x0][0x230] ;  /* 0x00008c00ff127b82 */ /* 0x000e620000000a00 */
[----:B------:R-:W-:-:S04]  /*00f0*/  LOP3.LUT R0, R0, 0x1fe, RZ, 0xc0, !PT ;  /* 0x000001fe00007812 */ /* 0x000fc800078ec0ff */
[----:B---3--:R-:W-:-:S04]  /*0100*/  LEA R7, R7, R0, 0x9 ;  /* 0x0000000007077211 */ /* 0x008fc800078e48ff */
[C---:B------:R-:W-:Y:S01]  /*0110*/  ISETP.GE.AND P4, PT, R7.reuse, 0x12600, PT ;  /* 0x000126000700780c */ /* 0x040fe20003f86270 */
[----:B------:R-:W-:-:S05]  /*0120*/  IMAD.HI R0, R7, 0x2aaaaaab, RZ ;  /* 0x2aaaaaab07007827 */ /* 0x000fca00078e02ff */
[----:B------:R-:W-:-:S04]  /*0130*/  SHF.R.U32.HI R3, RZ, 0x1f, R0 ;  /* 0x0000001fff037819 */ /* 0x000fc80000011600 */
[----:B------:R-:W-:Y:S02]  /*0140*/  LEA.HI R0, R0, R3, RZ, 0x1e ;  /* 0x0000000300007211 */ /* 0x000fe400078ff0ff */
[----:B------:R-:W-:-:S03]  /*0150*/  CS2R R2, SRZ ;  /* 0x0000000000027805 */ /* 0x000fc6000001ff00 */
[----:B------:R-:W-:-:S04]  /*0160*/  IMAD R13, R0, -0x18, R7 ;  /* 0xffffffe8000d7824 */ /* 0x000fc800078e0207 */
[----:B--2---:R-:W-:-:S05]  /*0170*/  IMAD.WIDE R10, R13, 0x4, R10 ;  /* 0x000000040d0a7825 */ /* 0x004fca00078e020a */
[----:B------:R2:W3:Y:S01]  /*0180*/  @!P4 LDG.E.EL.64 R2, desc[UR8][R10.64] ;  /* 0x000000080a02c981 */ /* 0x0004e2000c2e1b00 */
[----:B----4-:R-:W-:Y:S01]  /*0190*/  IMAD.WIDE R4, R7, 0x4, R4 ;  /* 0x0000000407047825 */ /* 0x010fe200078e0204 */
[----:B------:R-:W-:Y:S02]  /*01a0*/  CS2R R6, SRZ ;  /* 0x0000000000067805 */ /* 0x000fe4000001ff00 */
[----:B------:R-:W-:Y:S01]  /*01b0*/  CS2R R8, SRZ ;  /* 0x0000000000087805 */ /* 0x000fe2000001ff00 */
[----:B------:R-:W-:Y:S01]  /*01c0*/  ULDC.64 UR6, c[0x0][0x208] ;  /* 0x0000820000067ab9 */ /* 0x000fe20000000a00 */
[----:B-----5:R-:W-:Y:S01]  /*01d0*/  IMAD.WIDE R14, R13, 0x4, R14 ;  /* 0x000000040d0e7825 */ /* 0x020fe200078e020e */
[----:B------:R-:W-:Y:S01]  /*01e0*/  USHF.R.U32 UR4, UR4, 0x4, URZ ;  /* 0x0000000404047899 */ /* 0x000fe2000800163f */
[----:B------:R-:W-:-:S03]  /*01f0*/  UMOV UR5, 0x140 ;  /* 0x0000014000057882 */ /* 0x000fc60000000000 */
[----:B------:R-:W-:-:S04]  /*0200*/  ULOP3.LUT UR5, UR5, 0xf, UR4, 0xf8, !UPT ;  /* 0x0000000f05057892 */ /* 0x000fc8000f8ef804 */
[----:B------:R-:W-:Y:S01]  /*0210*/  USHF.L.U32 UR5, UR5, 0x14, URZ ;  /* 0x0000001405057899 */ /* 0x000fe2000800063f */
[----:B------:R-:W-:Y:S01]  /*0220*/  UMOV UR4, URZ ;  /* 0x0000003f00047c82 */ /* 0x000fe20008000000 */
[----:B------:R-:W4:Y:S01]  /*0230*/  @!P4 LDG.E.64 R8, desc[UR6][R4.64] ;  /* 0x000000060408c981 */ /* 0x000f22000c1e1b00 */
[C---:B0-----:R-:W-:Y:S01]  /*0240*/  IMAD.WIDE R16, R13.reuse, 0x4, R16 ;  /* 0x000000040d107825 */ /* 0x041fe200078e0210 */
[----:B--2---:R-:W-:Y:S02]  /*0250*/  CS2R R10, SRZ ;  /* 0x00000000000a7805 */ /* 0x004fe4000001ff00 */
[----:B------:R0:W4:Y:S01]  /*0260*/  @!P4 LDG.E.EL.64 R6, desc[UR8][R14.64] ;  /* 0x000000080e06c981 */ /* 0x000122000c2e1b00 */
[----:B-1----:R-:W-:Y:S01]  /*0270*/  IMAD.WIDE R18, R13, 0x4, R18 ;  /* 0x000000040d127825 */ /* 0x002fe200078e0212 */
[----:B------:R-:W-:-:S04]  /*0280*/  CS2R R12, SRZ ;  /* 0x00000000000c7805 */ /* 0x000fc8000001ff00 */
[----:B------:R-:W2:Y:S04]  /*0290*/  @!P4 LDG.E.EL.64 R10, desc[UR4][R18.64] ;  /* 0x00000004120ac981 */ /* 0x000ea8000c2e1b00 */
[----:B------:R-:W2:Y:S01]  /*02a0*/  @!P4 LDG.E.EL.64 R12, desc[UR4][R16.64] ;  /* 0x00000004100cc981 */ /* 0x000ea2000c2e1b00 */
[----:B0-----:R-:W-:Y:S01]  /*02b0*/  HFMA2.MMA R15, -RZ, RZ, 1.625, 0 ;  /* 0x3e800000ff0f7435 */ /* 0x001fe200000001ff */
[----:B---3--:R-:W-:Y:S01]  /*02c0*/  FADD R2, R2, 9.9999997473787516356e-06 ;  /* 0x3727c5ac02027421 */ /* 0x008fe20000000000 */
[----:B------:R-:W-:-:S03]  /*02d0*/  FADD R3, R3, 9.9999997473787516356e-06 ;  /* 0x3727c5ac03037421 */ /* 0x000fc60000000000 */
[----:B------:R-:W0:Y:S08]  /*02e0*/  MUFU.SQRT R0, R2 ;  /* 0x0000000200007308 */ /* 0x000e300000002000 */
[----:B------:R-:W1:Y:S01]  /*02f0*/  MUFU.SQRT R14, R3 ;  /* 0x00000003000e7308 */ /* 0x000e620000002000 */
[C---:B0-----:R-:W-:Y:S02]  /*0300*/  FSETP.GT.AND P0, PT, |R0|.reuse, 8.50705917302346158658e+37, PT ;  /* 0x7e8000000000780b */ /* 0x041fe40003f04200 */
[----:B------:R-:W-:-:S02]  /*0310*/  FSETP.GEU.AND P2, PT, |R0|, 1.175494350822287508e-38, PT ;  /* 0x008000000000780b */ /* 0x000fc40003f4e200 */
[C---:B-1----:R-:W-:Y:S02]  /*0320*/  FSETP.GT.AND P1, PT, |R14|.reuse, 8.50705917302346158658e+37, PT ;  /* 0x7e8000000e00780b */ /* 0x042fe40003f24200 */
[----:B------:R-:W-:-:S07]  /*0330*/  FSETP.GEU.AND P3, PT, |R14|, 1.175494350822287508e-38, PT ;  /* 0x008000000e00780b */ /* 0x000fce0003f6e200 */
[----:B------:R-:W-:-:S04]  /*0340*/  @P0 FMUL R0, R0, 0.25 ;  /* 0x3e80000000000820 */ /* 0x000fc80000400000 */
[----:B------:R-:W-:Y:S01]  /*0350*/  @!P2 FMUL R0, R0, 16777216 ;  /* 0x4b8000000000a820 */ /* 0x000fe20000400000 */
[----:B------:R-:W-:-:S04]  /*0360*/  @P1 FMUL R14, R14, 0.25 ;  /* 0x3e8000000e0e1820 */ /* 0x000fc80000400000 */
[----:B------:R-:W-:Y:S01]  /*0370*/  @!P3 FMUL R14, R14, 16777216 ;  /* 0x4b8000000e0eb820 */ /* 0x000fe20000400000 */
[----:B------:R-:W0:Y:S01]  /*0380*/  MUFU.RCP R0, R0 ;  /* 0x0000000000007308 */ /* 0x000e220000001000 */
[----:B------:R-:W-:-:S07]  /*0390*/  FSEL R3, R15, 1, P0 ;  /* 0x3f8000000f037808 */ /* 0x000fce0000000000 */
[----:B------:R-:W1:Y:S01]  /*03a0*/  MUFU.RCP R14, R14 ;  /* 0x0000000e000e7308 */ /* 0x000e620000001000 */
[----:B------:R-:W-:Y:S01]  /*03b0*/  FSEL R15, R15, 1, P1 ;  /* 0x3f8000000f0f7808 */ /* 0x000fe20000800000 */
[----:B------:R-:W-:-:S04]  /*03c0*/  @!P2 FMUL R3, R3, 16777216 ;  /* 0x4b8000000303a820 */ /* 0x000fc80000400000 */
[----:B------:R-:W-:Y:S01]  /*03d0*/  @!P3 FMUL R15, R15, 16777216 ;  /* 0x4b8000000f0fb820 */ /* 0x000fe20000400000 */
[----:B----4-:R-:W-:Y:S01]  /*03e0*/  FADD R7, -R7, R9 ;  /* 0x0000000907077221 */ /* 0x010fe20000000100 */
[----:B------:R-:W-:Y:S01]  /*03f0*/  FADD R6, -R6, R8 ;  /* 0x0000000806067221 */ /* 0x000fe20000000100 */
[----:B0-----:R-:W-:-:S04]  /*0400*/  FMUL R3, R0, R3 ;  /* 0x0000000300037220 */ /* 0x001fc80000400000 */
[----:B------:R-:W-:Y:S01]  /*0410*/  FMUL R3, R6, R3 ;  /* 0x0000000306037220 */ /* 0x000fe20000400000 */
[----:B-1----:R-:W-:-:S04]  /*0420*/  FMUL R0, R14, R15 ;  /* 0x0000000f0e007220 */ /* 0x002fc80000400000 */
[----:B------:R-:W-:Y:S01]  /*0430*/  FMUL R0, R7, R0 ;  /* 0x0000000007007220 */ /* 0x000fe20000400000 */
[----:B--2---:R-:W-:-:S03]  /*0440*/  FFMA R10, R3, R12, R10 ;  /* 0x0000000c030a7223 */ /* 0x004fc6000000000a */
[----:B------:R-:W-:Y:S01]  /*0450*/  FFMA R11, R0, R13, R11 ;  /* 0x0000000d000b7223 */ /* 0x000fe2000000000b */
[----:B------:R-:W-:Y:S06]  /*0460*/  @P4 EXIT ;  /* 0x000000000000494d */ /* 0x000fec0003800000 */
[----:B------:R-:W-:Y:S01]  /*0470*/  STG.E.64 desc[UR6][R4.64], R10 ;  /* 0x0000000a04007986 */ /* 0x000fe2000c101b06 */
[----:B------:R-:W-:Y:S05]  /*0480*/  EXIT ;  /* 0x000000000000794d */ /* 0x000fea0003800000 */
.L_x_0:
[----:B------:R-:W-:-:S00]  /*0490*/  BRA `(.L_x_0) ;  /* 0xfffffffc00fc7947 */ /* 0x000fc0000383ffff */
[----:B------:R-:W-:-:S00]  /*04a0*/  NOP ;  /* 0x0000000000007918 */ /* 0x000fc00000000000 */
        /* <DEDUP_REMOVED lines=13> */
.L_x_1:


//--------------------- .nv.global.init           --------------------------
	.section	.nv.global.init,"aw",@progbits
.nv.global.init:
	.type		_$_str,@object
	.size		_$_str,(_$_str_$_2 - _$_str)
_$_str:
        /*0000*/ 	.byte	0x5f, 0x5f, 0x43, 0x55, 0x44, 0x41, 0x5f, 0x46, 0x54, 0x5a, 0x00
	.type		_$_str_$_2,@object
	.size		_$_str_$_2,(.L_1 - _$_str_$_2)
_$_str_$_2:
        /*000b*/ 	.byte	0x5f, 0x5f, 0x43, 0x55, 0x44, 0x41, 0x5f, 0x50, 0x52, 0x45, 0x43, 0x5f, 0x53, 0x51, 0x52, 0x54
        /*001b*/ 	.byte	0x00
.L_1:


//--------------------- .nv.shared.reserved.0     --------------------------
	.section	.nv.shared.reserved.0,"aw",@nobits
	.weak		__nv_reservedSMEM_offset_0_alias
	.size		__nv_reservedSMEM_offset_0_alias, 0, 0
	.other		__nv_reservedSMEM_offset_0_alias,@"STO_CUDA_RESERVED_SHARED STV_DEFAULT"
__nv_reservedSMEM_offset_0_alias:
	.zero		0


//--------------------- .nv.constant0.triton_poi_fused__native_batch_norm_legit_no_training_6 --------------------------
	.section	.nv.constant0.triton_poi_fused__native_batch_norm_legit_no_training_6,"a",@progbits
	.sectionflags	@""
	.align	4
.nv.constant0.triton_poi_fused__native_batch_norm_legit_no_training_6:
	.zero		584


//--------------------- SYMBOLS --------------------------

	.type		.nv.reservedSmem.offset0,@object
	.size		.nv.reservedSmem.offset0,0x4
